//
// Generated by NVIDIA NVVM Compiler
//
// Compiler Build ID: CL-36424714
// Cuda compilation tools, release 13.0, V13.0.88
// Based on NVVM 20.0.0
//

.version 9.0
.target sm_100
.address_size 64

	// .globl	my_kernel_kernel0
// _ZZ17my_kernel_kernel0E18PaddedInput_shared has been demoted
// _ZZ17my_kernel_kernel0E18placeholder_shared has been demoted

.visible .entry my_kernel_kernel0(
	.param .u64 .ptr .align 1 my_kernel_kernel0_param_0,
	.param .u64 .ptr .align 1 my_kernel_kernel0_param_1,
	.param .u64 .ptr .align 1 my_kernel_kernel0_param_2,
	.param .u64 .ptr .align 1 my_kernel_kernel0_param_3,
	.param .u64 .ptr .align 1 my_kernel_kernel0_param_4
)
{
	.reg .pred 	%p<4>;
	.reg .b16 	%rs<18>;
	.reg .b32 	%r<72>;
	.reg .b32 	%f<161>;
	.reg .b64 	%rd<30>;
	// demoted variable
	.shared .align 4 .b8 _ZZ17my_kernel_kernel0E18PaddedInput_shared[6272];
	// demoted variable
	.shared .align 4 .b8 _ZZ17my_kernel_kernel0E18placeholder_shared[640];
	ld.param.u64 	%rd8, [my_kernel_kernel0_param_0];
	ld.param.u64 	%rd9, [my_kernel_kernel0_param_1];
	ld.param.u64 	%rd6, [my_kernel_kernel0_param_3];
	ld.param.u64 	%rd7, [my_kernel_kernel0_param_4];
	cvta.to.global.u64 	%rd10, %rd9;
	cvta.to.global.u64 	%rd1, %rd8;
	mov.u32 	%r22, %ctaid.x;
	shr.u32 	%r1, %r22, 2;
	mul.lo.s32 	%r23, %r1, 39200;
	mov.u32 	%r2, %tid.x;
	shr.u32 	%r24, %r2, 3;
	mul.lo.s32 	%r25, %r24, 200;
	and.b32  	%r26, %r2, 7;
	or.b32  	%r27, %r25, %r26;
	add.s32 	%r67, %r27, %r23;
	shl.b32 	%r28, %r2, 2;
	mov.u32 	%r29, _ZZ17my_kernel_kernel0E18PaddedInput_shared;
	add.s32 	%r4, %r29, %r28;
	add.s32 	%r30, %r2, 490;
	shr.u32 	%r31, %r30, 3;
	add.s32 	%r32, %r2, 2;
	and.b32  	%r33, %r32, 7;
	or.b32  	%r34, %r33, %r23;
	mad.lo.s32 	%r68, %r31, 200, %r34;
	add.s32 	%r35, %r2, 980;
	shr.u32 	%r36, %r35, 3;
	xor.b32  	%r37, %r26, 4;
	or.b32  	%r38, %r37, %r23;
	mad.lo.s32 	%r69, %r36, 200, %r38;
	add.s32 	%r39, %r2, 1470;
	shr.u32 	%r40, %r39, 3;
	add.s32 	%r41, %r2, 6;
	and.b32  	%r42, %r41, 7;
	or.b32  	%r43, %r42, %r23;
	mad.lo.s32 	%r70, %r40, 200, %r43;
	cvt.u16.u32 	%rs3, %r2;
	and.b16  	%rs4, %rs3, 255;
	mul.lo.s16 	%rs5, %rs4, 205;
	shr.u16 	%rs6, %rs5, 12;
	mul.wide.u16 	%r44, %rs6, 80;
	and.b32  	%r45, %r22, 3;
	mul.lo.s32 	%r8, %r45, 20;
	mul.lo.s16 	%rs7, %rs6, 20;
	sub.s16 	%rs8, %rs3, %rs7;
	cvt.u32.u16 	%r46, %rs8;
	and.b32  	%r47, %r46, 255;
	add.s32 	%r48, %r8, %r47;
	add.s32 	%r49, %r48, %r44;
	mul.hi.u16 	%rs1, %rs3, 937;
	mul.lo.s16 	%rs9, %rs1, 224;
	cvt.u32.u16 	%r50, %rs9;
	mul.lo.s16 	%rs10, %rs1, 70;
	sub.s16 	%rs11, %rs3, %rs10;
	mul.lo.s16 	%rs12, %rs11, 103;
	shr.u16 	%rs2, %rs12, 10;
	shr.u16 	%rs13, %rs12, 7;
	cvt.u32.u16 	%r51, %rs13;
	and.b32  	%r52, %r51, 248;
	add.s32 	%r53, %r52, %r50;
	shl.b32 	%r54, %r53, 2;
	add.s32 	%r9, %r29, %r54;
	mul.hi.u16 	%rs14, %rs3, 6554;
	mul.lo.s16 	%rs15, %rs14, 10;
	sub.s16 	%rs16, %rs3, %rs15;
	cvt.u32.u16 	%r10, %rs16;
	mul.wide.u32 	%rd11, %r49, 4;
	add.s64 	%rd29, %rd10, %rd11;
	mov.b32 	%r71, 0;
	mov.f32 	%f153, 0f00000000;
	mov.f32 	%f154, %f153;
	mov.f32 	%f155, %f153;
	mov.f32 	%f156, %f153;
	mov.f32 	%f157, %f153;
	mov.f32 	%f158, %f153;
	mov.f32 	%f159, %f153;
	mov.f32 	%f160, %f153;
$L__BB0_1:
	setp.gt.u32 	%p1, %r2, 97;
	bar.sync 	0;
	mul.wide.u32 	%rd12, %r67, 4;
	add.s64 	%rd13, %rd1, %rd12;
	ld.global.nc.f32 	%f18, [%rd13];
	st.shared.f32 	[%r4], %f18;
	mul.wide.u32 	%rd14, %r68, 4;
	add.s64 	%rd15, %rd1, %rd14;
	ld.global.nc.f32 	%f19, [%rd15];
	st.shared.f32 	[%r4+1960], %f19;
	mul.wide.u32 	%rd16, %r69, 4;
	add.s64 	%rd17, %rd1, %rd16;
	ld.global.nc.f32 	%f20, [%rd17];
	st.shared.f32 	[%r4+3920], %f20;
	@%p1 bra 	$L__BB0_3;
	mul.wide.u32 	%rd18, %r70, 4;
	add.s64 	%rd19, %rd1, %rd18;
	ld.global.nc.f32 	%f21, [%rd19];
	st.shared.f32 	[%r4+5880], %f21;
	bra.uni 	$L__BB0_4;
$L__BB0_3:
	setp.gt.u32 	%p2, %r2, 159;
	@%p2 bra 	$L__BB0_5;
$L__BB0_4:
	ld.global.nc.f32 	%f22, [%rd29];
	shl.b32 	%r55, %r2, 2;
	mov.u32 	%r56, _ZZ17my_kernel_kernel0E18placeholder_shared;
	add.s32 	%r57, %r56, %r55;
	st.shared.f32 	[%r57], %f22;
$L__BB0_5:
	bar.sync 	0;
	ld.shared.f32 	%f23, [%r9];
	shl.b32 	%r58, %r10, 2;
	mov.u32 	%r59, _ZZ17my_kernel_kernel0E18placeholder_shared;
	add.s32 	%r60, %r59, %r58;
	ld.shared.f32 	%f24, [%r60];
	fma.rn.f32 	%f25, %f23, %f24, %f160;
	ld.shared.f32 	%f26, [%r60+40];
	fma.rn.f32 	%f27, %f23, %f26, %f159;
	ld.shared.f32 	%f28, [%r9+224];
	fma.rn.f32 	%f29, %f28, %f24, %f158;
	fma.rn.f32 	%f30, %f28, %f26, %f157;
	ld.shared.f32 	%f31, [%r9+4];
	ld.shared.f32 	%f32, [%r60+80];
	fma.rn.f32 	%f33, %f31, %f32, %f25;
	ld.shared.f32 	%f34, [%r60+120];
	fma.rn.f32 	%f35, %f31, %f34, %f27;
	ld.shared.f32 	%f36, [%r9+228];
	fma.rn.f32 	%f37, %f36, %f32, %f29;
	fma.rn.f32 	%f38, %f36, %f34, %f30;
	ld.shared.f32 	%f39, [%r9+8];
	ld.shared.f32 	%f40, [%r60+160];
	fma.rn.f32 	%f41, %f39, %f40, %f33;
	ld.shared.f32 	%f42, [%r60+200];
	fma.rn.f32 	%f43, %f39, %f42, %f35;
	ld.shared.f32 	%f44, [%r9+232];
	fma.rn.f32 	%f45, %f44, %f40, %f37;
	fma.rn.f32 	%f46, %f44, %f42, %f38;
	ld.shared.f32 	%f47, [%r9+12];
	ld.shared.f32 	%f48, [%r60+240];
	fma.rn.f32 	%f49, %f47, %f48, %f41;
	ld.shared.f32 	%f50, [%r60+280];
	fma.rn.f32 	%f51, %f47, %f50, %f43;
	ld.shared.f32 	%f52, [%r9+236];
	fma.rn.f32 	%f53, %f52, %f48, %f45;
	fma.rn.f32 	%f54, %f52, %f50, %f46;
	ld.shared.f32 	%f55, [%r9+448];
	fma.rn.f32 	%f56, %f55, %f24, %f156;
	fma.rn.f32 	%f57, %f55, %f26, %f155;
	ld.shared.f32 	%f58, [%r9+672];
	fma.rn.f32 	%f59, %f58, %f24, %f154;
	fma.rn.f32 	%f60, %f58, %f26, %f153;
	ld.shared.f32 	%f61, [%r9+452];
	fma.rn.f32 	%f62, %f61, %f32, %f56;
	fma.rn.f32 	%f63, %f61, %f34, %f57;
	ld.shared.f32 	%f64, [%r9+676];
	fma.rn.f32 	%f65, %f64, %f32, %f59;
	fma.rn.f32 	%f66, %f64, %f34, %f60;
	ld.shared.f32 	%f67, [%r9+456];
	fma.rn.f32 	%f68, %f67, %f40, %f62;
	fma.rn.f32 	%f69, %f67, %f42, %f63;
	ld.shared.f32 	%f70, [%r9+680];
	fma.rn.f32 	%f71, %f70, %f40, %f65;
	fma.rn.f32 	%f72, %f70, %f42, %f66;
	ld.shared.f32 	%f73, [%r9+460];
	fma.rn.f32 	%f74, %f73, %f48, %f68;
	fma.rn.f32 	%f75, %f73, %f50, %f69;
	ld.shared.f32 	%f76, [%r9+684];
	fma.rn.f32 	%f77, %f76, %f48, %f71;
	fma.rn.f32 	%f78, %f76, %f50, %f72;
	ld.shared.f32 	%f79, [%r9+16];
	ld.shared.f32 	%f80, [%r60+320];
	fma.rn.f32 	%f81, %f79, %f80, %f49;
	ld.shared.f32 	%f82, [%r60+360];
	fma.rn.f32 	%f83, %f79, %f82, %f51;
	ld.shared.f32 	%f84, [%r9+240];
	fma.rn.f32 	%f85, %f84, %f80, %f53;
	fma.rn.f32 	%f86, %f84, %f82, %f54;
	ld.shared.f32 	%f87, [%r9+20];
	ld.shared.f32 	%f88, [%r60+400];
	fma.rn.f32 	%f89, %f87, %f88, %f81;
	ld.shared.f32 	%f90, [%r60+440];
	fma.rn.f32 	%f91, %f87, %f90, %f83;
	ld.shared.f32 	%f92, [%r9+244];
	fma.rn.f32 	%f93, %f92, %f88, %f85;
	fma.rn.f32 	%f94, %f92, %f90, %f86;
	ld.shared.f32 	%f95, [%r9+24];
	ld.shared.f32 	%f96, [%r60+480];
	fma.rn.f32 	%f97, %f95, %f96, %f89;
	ld.shared.f32 	%f98, [%r60+520];
	fma.rn.f32 	%f99, %f95, %f98, %f91;
	ld.shared.f32 	%f100, [%r9+248];
	fma.rn.f32 	%f101, %f100, %f96, %f93;
	fma.rn.f32 	%f102, %f100, %f98, %f94;
	ld.shared.f32 	%f103, [%r9+28];
	ld.shared.f32 	%f104, [%r60+560];
	fma.rn.f32 	%f160, %f103, %f104, %f97;
	ld.shared.f32 	%f105, [%r60+600];
	fma.rn.f32 	%f159, %f103, %f105, %f99;
	ld.shared.f32 	%f106, [%r9+252];
	fma.rn.f32 	%f158, %f106, %f104, %f101;
	fma.rn.f32 	%f157, %f106, %f105, %f102;
	ld.shared.f32 	%f107, [%r9+464];
	fma.rn.f32 	%f108, %f107, %f80, %f74;
	fma.rn.f32 	%f109, %f107, %f82, %f75;
	ld.shared.f32 	%f110, [%r9+688];
	fma.rn.f32 	%f111, %f110, %f80, %f77;
	fma.rn.f32 	%f112, %f110, %f82, %f78;
	ld.shared.f32 	%f113, [%r9+468];
	fma.rn.f32 	%f114, %f113, %f88, %f108;
	fma.rn.f32 	%f115, %f113, %f90, %f109;
	ld.shared.f32 	%f116, [%r9+692];
	fma.rn.f32 	%f117, %f116, %f88, %f111;
	fma.rn.f32 	%f118, %f116, %f90, %f112;
	ld.shared.f32 	%f119, [%r9+472];
	fma.rn.f32 	%f120, %f119, %f96, %f114;
	fma.rn.f32 	%f121, %f119, %f98, %f115;
	ld.shared.f32 	%f122, [%r9+696];
	fma.rn.f32 	%f123, %f122, %f96, %f117;
	fma.rn.f32 	%f124, %f122, %f98, %f118;
	ld.shared.f32 	%f125, [%r9+476];
	fma.rn.f32 	%f156, %f125, %f104, %f120;
	fma.rn.f32 	%f155, %f125, %f105, %f121;
	ld.shared.f32 	%f126, [%r9+700];
	fma.rn.f32 	%f154, %f126, %f104, %f123;
	fma.rn.f32 	%f153, %f126, %f105, %f124;
	add.s32 	%r71, %r71, 1;
	add.s64 	%rd29, %rd29, 2560;
	add.s32 	%r70, %r70, 8;
	add.s32 	%r69, %r69, 8;
	add.s32 	%r68, %r68, 8;
	add.s32 	%r67, %r67, 8;
	setp.ne.s32 	%p3, %r71, 25;
	@%p3 bra 	$L__BB0_1;
	ld.param.u64 	%rd28, [my_kernel_kernel0_param_2];
	cvta.to.global.u64 	%rd20, %rd6;
	add.s32 	%r61, %r8, %r10;
	mul.wide.u32 	%rd21, %r61, 4;
	add.s64 	%rd22, %rd20, %rd21;
	mul.lo.s16 	%rs17, %rs1, 2240;
	cvt.u32.u16 	%r62, %rs17;
	mul.wide.u16 	%r63, %rs2, 80;
	mad.lo.s32 	%r64, %r1, 15680, %r61;
	add.s32 	%r65, %r64, %r62;
	add.s32 	%r66, %r65, %r63;
	ld.global.nc.f32 	%f127, [%rd22];
	ld.global.nc.f32 	%f128, [%rd22+40];
	cvta.to.global.u64 	%rd23, %rd7;
	cvta.to.global.u64 	%rd24, %rd28;
	add.f32 	%f129, %f160, %f127;
	mul.wide.u32 	%rd25, %r66, 4;
	add.s64 	%rd26, %rd23, %rd25;
	ld.global.nc.f32 	%f130, [%rd26];
	add.f32 	%f131, %f129, %f130;
	add.s64 	%rd27, %rd24, %rd25;
	st.global.f32 	[%rd27], %f131;
	add.f32 	%f132, %f159, %f128;
	ld.global.nc.f32 	%f133, [%rd26+40];
	add.f32 	%f134, %f132, %f133;
	st.global.f32 	[%rd27+40], %f134;
	add.f32 	%f135, %f158, %f127;
	ld.global.nc.f32 	%f136, [%rd26+2240];
	add.f32 	%f137, %f135, %f136;
	st.global.f32 	[%rd27+2240], %f137;
	add.f32 	%f138, %f157, %f128;
	ld.global.nc.f32 	%f139, [%rd26+2280];
	add.f32 	%f140, %f138, %f139;
	st.global.f32 	[%rd27+2280], %f140;
	add.f32 	%f141, %f156, %f127;
	ld.global.nc.f32 	%f142, [%rd26+4480];
	add.f32 	%f143, %f141, %f142;
	st.global.f32 	[%rd27+4480], %f143;
	add.f32 	%f144, %f155, %f128;
	ld.global.nc.f32 	%f145, [%rd26+4520];
	add.f32 	%f146, %f144, %f145;
	st.global.f32 	[%rd27+4520], %f146;
	add.f32 	%f147, %f154, %f127;
	ld.global.nc.f32 	%f148, [%rd26+6720];
	add.f32 	%f149, %f147, %f148;
	st.global.f32 	[%rd27+6720], %f149;
	add.f32 	%f150, %f153, %f128;
	ld.global.nc.f32 	%f151, [%rd26+6760];
	add.f32 	%f152, %f150, %f151;
	st.global.f32 	[%rd27+6760], %f152;
	ret;

}


// ===== COMPILED SASS (sm_100) =====

	.target	sm_100

	.elftype	@"ET_EXEC"


//--------------------- .note.nv.tkinfo           --------------------------
	.section	.note.nv.tkinfo,"",@"SHT_NOTE"
	.sectionflags	@"SHF_NOTE_NV_TKINFO"
	.tkinfo
        /*0018*/ 	.word	0x00000002
        /*0030*/ 	.string	""
        /*0030*/ 	.string	"ptxas"
        /*0030*/ 	.string	"Cuda compilation tools, release 13.0, V13.0.88"
        /*0030*/ 	.string	"Build cuda_13.0.r13.0/compiler.36424714_0"
        /*0030*/ 	.string	"-arch sm_100 -m 64 "



//--------------------- .note.nv.cuinfo           --------------------------
	.section	.note.nv.cuinfo,"",@"SHT_NOTE"
	.sectionflags	@"SHF_NOTE_NV_CUINFO"
        /*0018*/ 	.short	0x0002
        /*001a*/ 	.short	0x0064
        /*001c*/ 	.short	0x0082
	.zero		2


//--------------------- .nv.info                  --------------------------
	.section	.nv.info,"",@"SHT_CUDA_INFO"
	.align	4


	//----- nvinfo : EIATTR_REGCOUNT
	.align		4
        /*0000*/ 	.byte	0x04, 0x2f
        /*0002*/ 	.short	(.L_1 - .L_0)
	.align		4
.L_0:
        /*0004*/ 	.word	index@(my_kernel_kernel0)
        /*0008*/ 	.word	0x00000030


	//----- nvinfo : EIATTR_FRAME_SIZE
	.align		4
.L_1:
        /*000c*/ 	.byte	0x04, 0x11
        /*000e*/ 	.short	(.L_3 - .L_2)
	.align		4
.L_2:
        /*0010*/ 	.word	index@(my_kernel_kernel0)
        /*0014*/ 	.word	0x00000000


	//----- nvinfo : EIATTR_MIN_STACK_SIZE
	.align		4
.L_3:
        /*0018*/ 	.byte	0x04, 0x12
        /*001a*/ 	.short	(.L_5 - .L_4)
	.align		4
.L_4:
        /*001c*/ 	.word	index@(my_kernel_kernel0)
        /*0020*/ 	.word	0x00000000
.L_5:


//--------------------- .nv.compat                --------------------------
	.section	.nv.compat,"",@"SHT_CUDA_COMPAT_INFO"
	.align	4
        /*0000*/ 	.byte	0x02, 0x09, 0x00, 0x00, 0x02, 0x02, 0x01, 0x00, 0x02, 0x05, 0x05, 0x00, 0x03, 0x07, 0x01, 0x01
        /*0010*/ 	.byte	0x02, 0x03, 0x00, 0x00, 0x02, 0x06, 0x01, 0x00, 0x04, 0x0b, 0x08, 0x00, 0x09, 0x00, 0x00, 0x00
        /*0020*/ 	.byte	0x00, 0x00, 0x00, 0x00


//--------------------- .nv.info.my_kernel_kernel0 --------------------------
	.section	.nv.info.my_kernel_kernel0,"",@"SHT_CUDA_INFO"
	.sectionflags	@""
	.align	4


	//----- nvinfo : EIATTR_CUDA_API_VERSION
	.align		4
        /*0000*/ 	.byte	0x04, 0x37
        /*0002*/ 	.short	(.L_7 - .L_6)
.L_6:
        /*0004*/ 	.word	0x00000082


	//----- nvinfo : EIATTR_KPARAM_INFO
	.align		4
.L_7:
        /*0008*/ 	.byte	0x04, 0x17
        /*000a*/ 	.short	(.L_9 - .L_8)
.L_8:
        /*000c*/ 	.word	0x00000000
        /*0010*/ 	.short	0x0004
        /*0012*/ 	.short	0x0020
        /*0014*/ 	.byte	0x00, 0xf5, 0x21, 0x00


	//----- nvinfo : EIATTR_KPARAM_INFO
	.align		4
.L_9:
        /*0018*/ 	.byte	0x04, 0x17
        /*001a*/ 	.short	(.L_11 - .L_10)
.L_10:
        /*001c*/ 	.word	0x00000000
        /*0020*/ 	.short	0x0003
        /*0022*/ 	.short	0x0018
        /*0024*/ 	.byte	0x00, 0xf5, 0x21, 0x00


	//----- nvinfo : EIATTR_KPARAM_INFO
	.align		4
.L_11:
        /*0028*/ 	.byte	0x04, 0x17
        /*002a*/ 	.short	(.L_13 - .L_12)
.L_12:
        /*002c*/ 	.word	0x00000000
        /*0030*/ 	.short	0x0002
        /*0032*/ 	.short	0x0010
        /*0034*/ 	.byte	0x00, 0xf5, 0x21, 0x00


	//----- nvinfo : EIATTR_KPARAM_INFO
	.align		4
.L_13:
        /*0038*/ 	.byte	0x04, 0x17
        /*003a*/ 	.short	(.L_15 - .L_14)
.L_14:
        /*003c*/ 	.word	0x00000000
        /*0040*/ 	.short	0x0001
        /*0042*/ 	.short	0x0008
        /*0044*/ 	.byte	0x00, 0xf5, 0x21, 0x00


	//----- nvinfo : EIATTR_KPARAM_INFO
	.align		4
.L_15:
        /*0048*/ 	.byte	0x04, 0x17
        /*004a*/ 	.short	(.L_17 - .L_16)
.L_16:
        /*004c*/ 	.word	0x00000000
        /*0050*/ 	.short	0x0000
        /*0052*/ 	.short	0x0000
        /*0054*/ 	.byte	0x00, 0xf5, 0x21, 0x00


	//----- nvinfo : EIATTR_SPARSE_MMA_MASK
	.align		4
.L_17:
        /*0058*/ 	.byte	0x03, 0x50
        /*005a*/ 	.short	0x0000


	//----- nvinfo : EIATTR_MAXREG_COUNT
	.align		4
        /*005c*/ 	.byte	0x03, 0x1b
        /*005e*/ 	.short	0x00ff


	//----- nvinfo : EIATTR_NUM_BARRIERS
	.align		4
        /*0060*/ 	.byte	0x02, 0x4c
        /*0062*/ 	.byte	0x01
	.zero		1


	//----- nvinfo : EIATTR_MERCURY_ISA_VERSION
	.align		4
        /*0064*/ 	.byte	0x03, 0x5f
        /*0066*/ 	.short	0x0101


	//----- nvinfo : EIATTR_VRC_CTA_INIT_COUNT
	.align		4
        /*0068*/ 	.byte	0x02, 0x4a
	.zero		1
	.zero		1


	//----- nvinfo : EIATTR_EXIT_INSTR_OFFSETS
	.align		4
        /*006c*/ 	.byte	0x04, 0x1c
        /*006e*/ 	.short	(.L_19 - .L_18)


	//   ....[0]....
.L_18:
        /*0070*/ 	.word	0x00001170


	//----- nvinfo : EIATTR_CRS_STACK_SIZE
	.align		4
.L_19:
        /*0074*/ 	.byte	0x04, 0x1e
        /*0076*/ 	.short	(.L_21 - .L_20)
.L_20:
        /*0078*/ 	.word	0x00000000


	//----- nvinfo : EIATTR_CBANK_PARAM_SIZE
	.align		4
.L_21:
        /*007c*/ 	.byte	0x03, 0x19
        /*007e*/ 	.short	0x0028


	//----- nvinfo : EIATTR_PARAM_CBANK
	.align		4
        /*0080*/ 	.byte	0x04, 0x0a
        /*0082*/ 	.short	(.L_23 - .L_22)
	.align		4
.L_22:
        /*0084*/ 	.word	index@(.nv.constant0.my_kernel_kernel0)
        /*0088*/ 	.short	0x0380
        /*008a*/ 	.short	0x0028


	//----- nvinfo : EIATTR_SW_WAR
	.align		4
.L_23:
        /*008c*/ 	.byte	0x04, 0x36
        /*008e*/ 	.short	(.L_25 - .L_24)
.L_24:
        /*0090*/ 	.word	0x00000008
.L_25:


//--------------------- .nv.callgraph             --------------------------
	.section	.nv.callgraph,"",@"SHT_CUDA_CALLGRAPH"
	.align	4
	.sectionentsize	8
	.align		4
        /*0000*/ 	.word	0x00000000
	.align		4
        /*0004*/ 	.word	0xffffffff
	.align		4
        /*0008*/ 	.word	0x00000000
	.align		4
        /*000c*/ 	.word	0xfffffffe
	.align		4
        /*0010*/ 	.word	0x00000000
	.align		4
        /*0014*/ 	.word	0xfffffffd
	.align		4
        /*0018*/ 	.word	0x00000000
	.align		4
        /*001c*/ 	.word	0xfffffffc


//--------------------- .text.my_kernel_kernel0   --------------------------
	.section	.text.my_kernel_kernel0,"ax",@progbits
	.align	128
        .global         my_kernel_kernel0
        .type           my_kernel_kernel0,@function
        .size           my_kernel_kernel0,(.L_x_6 - my_kernel_kernel0)
        .other          my_kernel_kernel0,@"STO_CUDA_ENTRY STV_DEFAULT"
my_kernel_kernel0:
.text.my_kernel_kernel0:
[----:B------:R-:W-:Y:S01]  /*0000*/  LDC R1, c[0x0][0x37c] ;  /* 0x0000df00ff017b82 */ /* 0x000fe20000000800 */
[----:B------:R-:W0:Y:S07]  /*0010*/  S2R R33, SR_TID.X ;  /* 0x0000000000217919 */ /* 0x000e2e0000002100 */
[----:B------:R-:W1:Y:S01]  /*0020*/  S2UR UR6, SR_CgaCtaId ;  /* 0x00000000000679c3 */ /* 0x000e620000008800 */
[----:B------:R-:W-:Y:S01]  /*0030*/  UMOV UR4, 0x400 ;  /* 0x0000040000047882 */ /* 0x000fe20000000000 */
[----:B------:R-:W-:Y:S01]  /*0040*/  HFMA2 R45, -RZ, RZ, 0, 0 ;  /* 0x00000000ff2d7431 */ /* 0x000fe200000001ff */
[----:B------:R-:W2:Y:S01]  /*0050*/  S2R R7, SR_CTAID.X ;  /* 0x0000000000077919 */ /* 0x000ea20000002500 */
[----:B------:R-:W-:Y:S01]  /*0060*/  UIADD3 UR5, UPT, UPT, UR4, 0x1880, URZ ;  /* 0x0000188004057890 */ /* 0x000fe2000fffe0ff */
[----:B------:R-:W-:Y:S01]  /*0070*/  HFMA2 R41, -RZ, RZ, 0, 0 ;  /* 0x00000000ff297431 */ /* 0x000fe200000001ff */
[----:B------:R-:W-:Y:S01]  /*0080*/  CS2R R28, SRZ ;  /* 0x00000000001c7805 */ /* 0x000fe2000001ff00 */
[----:B------:R-:W-:Y:S01]  /*0090*/  HFMA2 R27, -RZ, RZ, 0, 0 ;  /* 0x00000000ff1b7431 */ /* 0x000fe200000001ff */
[----:B------:R-:W-:Y:S01]  /*00a0*/  MOV R43, RZ ;  /* 0x000000ff002b7202 */ /* 0x000fe20000000f00 */
[----:B------:R-:W3:Y:S01]  /*00b0*/  LDCU.64 UR8, c[0x0][0x358] ;  /* 0x00006b00ff0877ac */ /* 0x000ee20008000a00 */
[----:B------:R-:W-:-:S02]  /*00c0*/  MOV R31, RZ ;  /* 0x000000ff001f7202 */ /* 0x000fc40000000f00 */
[----:B------:R-:W-:Y:S01]  /*00d0*/  MOV R25, RZ ;  /* 0x000000ff00197202 */ /* 0x000fe20000000f00 */
[----:B-1----:R-:W-:Y:S02]  /*00e0*/  ULEA UR5, UR6, UR5, 0x18 ;  /* 0x0000000506057291 */ /* 0x002fe4000f8ec0ff */
[----:B------:R-:W-:Y:S01]  /*00f0*/  ULEA UR4, UR6, UR4, 0x18 ;  /* 0x0000000406047291 */ /* 0x000fe2000f8ec0ff */
[C---:B0-----:R-:W-:Y:S02]  /*0100*/  LOP3.LUT R0, R33.reuse, 0xff, RZ, 0xc0, !PT ;  /* 0x000000ff21007812 */ /* 0x041fe400078ec0ff */
[----:B------:R-:W-:Y:S02]  /*0110*/  LOP3.LUT R14, R33, 0xffff, RZ, 0xc0, !PT ;  /* 0x0000ffff210e7812 */ /* 0x000fe400078ec0ff */
[----:B--2---:R-:W-:Y:S01]  /*0120*/  SHF.R.U32.HI R32, RZ, 0x2, R7 ;  /* 0x00000002ff207819 */ /* 0x004fe20000011607 */
[----:B------:R-:W-:Y:S01]  /*0130*/  IMAD R0, R0, 0xcd, RZ ;  /* 0x000000cd00007824 */ /* 0x000fe200078e02ff */
[----:B------:R-:W-:Y:S01]  /*0140*/  LOP3.LUT R7, R7, 0x3, RZ, 0xc0, !PT ;  /* 0x0000000307077812 */ /* 0x000fe200078ec0ff */
[C---:B------:R-:W-:Y:S01]  /*0150*/  IMAD R2, R14.reuse, 0x3a9, RZ ;  /* 0x000003a90e027824 */ /* 0x040fe200078e02ff */
[----:B------:R-:W-:Y:S01]  /*0160*/  SHF.R.U32.HI R4, RZ, 0x3, R33 ;  /* 0x00000003ff047819 */ /* 0x000fe20000011621 */
[----:B------:R-:W-:Y:S01]  /*0170*/  IMAD R14, R14, 0x199a, RZ ;  /* 0x0000199a0e0e7824 */ /* 0x000fe200078e02ff */
[----:B------:R-:W-:-:S02]  /*0180*/  SHF.R.U32.HI R8, RZ, 0xc, R0 ;  /* 0x0000000cff087819 */ /* 0x000fc40000011600 */
[----:B------:R-:W-:Y:S02]  /*0190*/  SHF.R.U32.HI R0, RZ, 0x10, R2 ;  /* 0x00000010ff007819 */ /* 0x000fe40000011602 */
[----:B------:R-:W-:Y:S02]  /*01a0*/  PRMT R2, R8, 0x9910, RZ ;  /* 0x0000991008027816 */ /* 0x000fe400000000ff */
[----:B------:R-:W-:Y:S02]  /*01b0*/  PRMT R16, R0, 0x9910, RZ ;  /* 0x0000991000107816 */ /* 0x000fe400000000ff */
[----:B------:R-:W-:Y:S02]  /*01c0*/  MOV R0, R2 ;  /* 0x0000000200007202 */ /* 0x000fe40000000f00 */
[C---:B------:R-:W-:Y:S01]  /*01d0*/  IADD3 R6, PT, PT, R33.reuse, 0x1ea, RZ ;  /* 0x000001ea21067810 */ /* 0x040fe20007ffe0ff */
[----:B------:R-:W-:Y:S01]  /*01e0*/  IMAD R5, R16, 0x46, RZ ;  /* 0x0000004610057824 */ /* 0x000fe200078e02ff */
[C---:B------:R-:W-:Y:S01]  /*01f0*/  IADD3 R11, PT, PT, R33.reuse, 0x2, RZ ;  /* 0x00000002210b7810 */ /* 0x040fe20007ffe0ff */
[----:B------:R-:W-:Y:S01]  /*0200*/  IMAD R0, R0, 0x14, RZ ;  /* 0x0000001400007824 */ /* 0x000fe200078e02ff */
[----:B------:R-:W-:Y:S01]  /*0210*/  IADD3 R13, PT, PT, R33, 0x6, RZ ;  /* 0x00000006210d7810 */ /* 0x000fe20007ffe0ff */
[----:B------:R-:W0:Y:S01]  /*0220*/  LDC.64 R2, c[0x0][0x388] ;  /* 0x0000e200ff027b82 */ /* 0x000e220000000a00 */
[----:B------:R-:W-:-:S02]  /*0230*/  IADD3 R12, PT, PT, RZ, -R5, RZ ;  /* 0x80000005ff0c7210 */ /* 0x000fc40007ffe0ff */
[----:B------:R-:W-:Y:S02]  /*0240*/  IADD3 R0, PT, PT, RZ, -R0, RZ ;  /* 0x80000000ff007210 */ /* 0x000fe40007ffe0ff */
[----:B------:R-:W-:Y:S02]  /*0250*/  PRMT R12, R12, 0x7710, RZ ;  /* 0x000077100c0c7816 */ /* 0x000fe400000000ff */
[----:B------:R-:W-:Y:S01]  /*0260*/  PRMT R10, R0, 0x7710, RZ ;  /* 0x00007710000a7816 */ /* 0x000fe200000000ff */
[----:B------:R-:W-:Y:S01]  /*0270*/  IMAD R0, R32, 0x9920, RZ ;  /* 0x0000992020007824 */ /* 0x000fe200078e02ff */
[-C--:B------:R-:W-:Y:S02]  /*0280*/  IADD3 R12, PT, PT, R12, R33.reuse, RZ ;  /* 0x000000210c0c7210 */ /* 0x080fe40007ffe0ff */
[----:B------:R-:W-:Y:S02]  /*0290*/  IADD3 R10, PT, PT, R10, R33, RZ ;  /* 0x000000210a0a7210 */ /* 0x000fe40007ffe0ff */
[----:B------:R-:W-:-:S02]  /*02a0*/  PRMT R12, R12, 0x9910, RZ ;  /* 0x000099100c0c7816 */ /* 0x000fc400000000ff */
[----:B------:R-:W-:Y:S02]  /*02b0*/  LOP3.LUT R10, R10, 0xff, RZ, 0xc0, !PT ;  /* 0x000000ff0a0a7812 */ /* 0x000fe400078ec0ff */
[----:B------:R-:W-:Y:S02]  /*02c0*/  LOP3.LUT R5, R33, 0x7, RZ, 0xc0, !PT ;  /* 0x0000000721057812 */ /* 0x000fe400078ec0ff */
[----:B------:R-:W-:Y:S01]  /*02d0*/  LOP3.LUT R11, R0, 0x7, R11, 0xf8, !PT ;  /* 0x00000007000b7812 */ /* 0x000fe200078ef80b */
[----:B------:R-:W-:Y:S01]  /*02e0*/  IMAD R15, R7, 0x14, R10 ;  /* 0x00000014070f7824 */ /* 0x000fe200078e020a */
[----:B------:R-:W-:Y:S01]  /*02f0*/  MOV R10, R12 ;  /* 0x0000000c000a7202 */ /* 0x000fe20000000f00 */
[----:B------:R-:W-:Y:S01]  /*0300*/  IMAD R9, R4, 0xc8, R5 ;  /* 0x000000c804097824 */ /* 0x000fe200078e0205 */
[----:B------:R-:W-:Y:S01]  /*0310*/  SHF.R.U32.HI R4, RZ, 0x3, R6 ;  /* 0x00000003ff047819 */ /* 0x000fe20000011606 */
[----:B------:R-:W-:Y:S01]  /*0320*/  IMAD R15, R8, 0x50, R15 ;  /* 0x00000050080f7824 */ /* 0x000fe200078e020f */
[----:B------:R-:W-:Y:S01]  /*0330*/  LOP3.LUT R13, R0, 0x7, R13, 0xf8, !PT ;  /* 0x00000007000d7812 */ /* 0x000fe200078ef80d */
[----:B------:R-:W-:Y:S01]  /*0340*/  IMAD R8, R10, 0x67, RZ ;  /* 0x000000670a087824 */ /* 0x000fe200078e02ff */
[C---:B------:R-:W-:Y:S01]  /*0350*/  IADD3 R6, PT, PT, R0.reuse, R9, RZ ;  /* 0x0000000900067210 */ /* 0x040fe20007ffe0ff */
[----:B0-----:R-:W-:Y:S01]  /*0360*/  IMAD.WIDE.U32 R2, R15, 0x4, R2 ;  /* 0x000000040f027825 */ /* 0x001fe200078e0002 */
[----:B------:R-:W-:-:S02]  /*0370*/  LOP3.LUT R9, R0, 0x4, R5, 0xf6, !PT ;  /* 0x0000000400097812 */ /* 0x000fc400078ef605 */
[C---:B------:R-:W-:Y:S01]  /*0380*/  IADD3 R0, PT, PT, R33.reuse, 0x3d4, RZ ;  /* 0x000003d421007810 */ /* 0x040fe20007ffe0ff */
[----:B------:R-:W-:Y:S01]  /*0390*/  IMAD R5, R4, 0xc8, R11 ;  /* 0x000000c804057824 */ /* 0x000fe200078e020b */
[----:B------:R-:W-:Y:S02]  /*03a0*/  LOP3.LUT R8, R8, 0xffff, RZ, 0xc0, !PT ;  /* 0x0000ffff08087812 */ /* 0x000fe400078ec0ff */
[----:B------:R-:W-:Y:S02]  /*03b0*/  IADD3 R4, PT, PT, R33, 0x5be, RZ ;  /* 0x000005be21047810 */ /* 0x000fe40007ffe0ff */
[----:B------:R-:W-:Y:S02]  /*03c0*/  SHF.R.U32.HI R10, RZ, 0x10, R14 ;  /* 0x00000010ff0a7819 */ /* 0x000fe4000001160e */
[----:B------:R-:W-:Y:S02]  /*03d0*/  SHF.R.U32.HI R0, RZ, 0x3, R0 ;  /* 0x00000003ff007819 */ /* 0x000fe40000011600 */
[----:B------:R-:W-:-:S02]  /*03e0*/  SHF.R.U32.HI R11, RZ, 0x7, R8 ;  /* 0x00000007ff0b7819 */ /* 0x000fc40000011608 */
[----:B------:R-:W-:Y:S01]  /*03f0*/  SHF.R.U32.HI R8, RZ, 0x3, R4 ;  /* 0x00000003ff087819 */ /* 0x000fe20000011604 */
[----:B------:R-:W-:Y:S01]  /*0400*/  IMAD R4, R0, 0xc8, R9 ;  /* 0x000000c800047824 */ /* 0x000fe200078e0209 */
[----:B------:R-:W-:Y:S01]  /*0410*/  PRMT R12, R10, 0x9910, RZ ;  /* 0x000099100a0c7816 */ /* 0x000fe200000000ff */
[----:B------:R-:W-:Y:S01]  /*0420*/  IMAD R10, R16, 0xe0, RZ ;  /* 0x000000e0100a7824 */ /* 0x000fe200078e02ff */
[----:B------:R-:W-:Y:S01]  /*0430*/  LOP3.LUT R11, R11, 0xf8, RZ, 0xc0, !PT ;  /* 0x000000f80b0b7812 */ /* 0x000fe200078ec0ff */
[----:B------:R-:W-:Y:S01]  /*0440*/  IMAD R0, R8, 0xc8, R13 ;  /* 0x000000c808007824 */ /* 0x000fe200078e020d */
[----:B------:R-:W-:Y:S01]  /*0450*/  LEA R34, R33, UR4, 0x2 ;  /* 0x0000000421227c11 */ /* 0x000fe2000f8e10ff */
[----:B------:R-:W-:Y:S01]  /*0460*/  IMAD R8, R12, 0xa, RZ ;  /* 0x0000000a0c087824 */ /* 0x000fe200078e02ff */
[----:B------:R-:W-:-:S04]  /*0470*/  LOP3.LUT R10, R10, 0xffff, RZ, 0xc0, !PT ;  /* 0x0000ffff0a0a7812 */ /* 0x000fc800078ec0ff */
[----:B------:R-:W-:Y:S02]  /*0480*/  IADD3 R8, PT, PT, RZ, -R8, RZ ;  /* 0x80000008ff087210 */ /* 0x000fe40007ffe0ff */
[----:B------:R-:W-:Y:S02]  /*0490*/  IADD3 R10, PT, PT, R10, R11, RZ ;  /* 0x0000000b0a0a7210 */ /* 0x000fe40007ffe0ff */
[----:B------:R-:W-:Y:S02]  /*04a0*/  PRMT R8, R8, 0x7710, RZ ;  /* 0x0000771008087816 */ /* 0x000fe400000000ff */
[----:B------:R-:W-:Y:S01]  /*04b0*/  LEA R36, R10, UR4, 0x2 ;  /* 0x000000040a247c11 */ /* 0x000fe2000f8e10ff */
[----:B------:R-:W-:Y:S01]  /*04c0*/  UMOV UR4, URZ ;  /* 0x000000ff00047c82 */ /* 0x000fe20008000000 */
[----:B------:R-:W-:-:S04]  /*04d0*/  IADD3 R8, PT, PT, R8, R33, RZ ;  /* 0x0000002108087210 */ /* 0x000fc80007ffe0ff */
[----:B------:R-:W-:-:S04]  /*04e0*/  LOP3.LUT R8, R8, 0xffff, RZ, 0xc0, !PT ;  /* 0x0000ffff08087812 */ /* 0x000fc800078ec0ff */
[----:B---3--:R-:W-:-:S07]  /*04f0*/  LEA R35, R8, UR5, 0x2 ;  /* 0x0000000508237c11 */ /* 0x008fce000f8e10ff */
.L_x_4:
[----:B------:R-:W0:Y:S08]  /*0500*/  LDC.64 R8, c[0x0][0x380] ;  /* 0x0000e000ff087b82 */ /* 0x000e300000000a00 */
[----:B------:R-:W-:Y:S01]  /*0510*/  BAR.SYNC.DEFER_BLOCKING 0x0 ;  /* 0x0000000000007b1d */ /* 0x000fe20000010000 */
[----:B------:R-:W-:Y:S01]  /*0520*/  ISETP.GT.U32.AND P0, PT, R33, 0x61, PT ;  /* 0x000000612100780c */ /* 0x000fe20003f04070 */
[----:B0-----:R-:W-:-:S04]  /*0530*/  IMAD.WIDE.U32 R14, R6, 0x4, R8 ;  /* 0x00000004060e7825 */ /* 0x001fc800078e0008 */
[--C-:B------:R-:W-:Y:S02]  /*0540*/  IMAD.WIDE.U32 R12, R5, 0x4, R8.reuse ;  /* 0x00000004050c7825 */ /* 0x100fe400078e0008 */
[----:B------:R-:W2:Y:S02]  /*0550*/  LDG.E.CONSTANT R15, desc[UR8][R14.64] ;  /* 0x000000080e0f7981 */ /* 0x000ea4000c1e9900 */
[--C-:B------:R-:W-:Y:S02]  /*0560*/  IMAD.WIDE.U32 R10, R4, 0x4, R8.reuse ;  /* 0x00000004040a7825 */ /* 0x100fe400078e0008 */
[----:B------:R-:W3:Y:S02]  /*0570*/  LDG.E.CONSTANT R13, desc[UR8][R12.64] ;  /* 0x000000080c0d7981 */ /* 0x000ee4000c1e9900 */
[----:B------:R-:W-:Y:S02]  /*0580*/  @!P0 IMAD.WIDE.U32 R8, R0, 0x4, R8 ;  /* 0x0000000400088825 */ /* 0x000fe400078e0008 */
[----:B------:R-:W4:Y:S04]  /*0590*/  LDG.E.CONSTANT R11, desc[UR8][R10.64] ;  /* 0x000000080a0b7981 */ /* 0x000f28000c1e9900 */
[----:B------:R-:W5:Y:S01]  /*05a0*/  @!P0 LDG.E.CONSTANT R9, desc[UR8][R8.64] ;  /* 0x0000000808098981 */ /* 0x000f62000c1e9900 */
[----:B------:R-:W-:Y:S04]  /*05b0*/  BSSY.RECONVERGENT B0, `(.L_x_0) ;  /* 0x0000012000007945 */ /* 0x000fe80003800200 */
[----:B------:R-:W-:Y:S01]  /*05c0*/  BSSY.RELIABLE B1, `(.L_x_1) ;  /* 0x0000009000017945 */ /* 0x000fe20003800100 */
[----:B--2---:R0:W-:Y:S04]  /*05d0*/  STS [R34], R15 ;  /* 0x0000000f22007388 */ /* 0x0041e80000000800 */
[----:B---3--:R0:W-:Y:S04]  /*05e0*/  STS [R34+0x7a8], R13 ;  /* 0x0007a80d22007388 */ /* 0x0081e80000000800 */
[----:B----4-:R0:W-:Y:S04]  /*05f0*/  STS [R34+0xf50], R11 ;  /* 0x000f500b22007388 */ /* 0x0101e80000000800 */
[----:B-----5:R0:W-:Y:S01]  /*0600*/  @!P0 STS [R34+0x16f8], R9 ;  /* 0x0016f80922008388 */ /* 0x0201e20000000800 */
[----:B------:R-:W-:Y:S05]  /*0610*/  @!P0 BRA `(.L_x_2) ;  /* 0x00000000000c8947 */ /* 0x000fea0003800000 */
[----:B------:R-:W-:-:S13]  /*0620*/  ISETP.GT.U32.AND P0, PT, R33, 0x9f, PT ;  /* 0x0000009f2100780c */ /* 0x000fda0003f04070 */
[----:B------:R-:W-:Y:S05]  /*0630*/  @P0 BREAK.RELIABLE B1 ;  /* 0x0000000000010942 */ /* 0x000fea0003800100 */
[----:B------:R-:W-:Y:S05]  /*0640*/  @P0 BRA `(.L_x_3) ;  /* 0x0000000000200947 */ /* 0x000fea0003800000 */
.L_x_2:
[----:B------:R-:W-:Y:S05]  /*0650*/  BSYNC.RELIABLE B1 ;  /* 0x0000000000017941 */ /* 0x000fea0003800100 */
.L_x_1:
[----:B------:R-:W2:Y:S01]  /*0660*/  LDG.E.CONSTANT R8, desc[UR8][R2.64] ;  /* 0x0000000802087981 */ /* 0x000ea2000c1e9900 */
[----:B------:R-:W1:Y:S01]  /*0670*/  S2UR UR6, SR_CgaCtaId ;  /* 0x00000000000679c3 */ /* 0x000e620000008800 */
[----:B------:R-:W-:Y:S02]  /*0680*/  UMOV UR5, 0x400 ;  /* 0x0000040000057882 */ /* 0x000fe40000000000 */
[----:B------:R-:W-:-:S04]  /*0690*/  UIADD3 UR5, UPT, UPT, UR5, 0x1880, URZ ;  /* 0x0000188005057890 */ /* 0x000fc8000fffe0ff */
[----:B-1----:R-:W-:-:S06]  /*06a0*/  ULEA UR5, UR6, UR5, 0x18 ;  /* 0x0000000506057291 */ /* 0x002fcc000f8ec0ff */
[----:B0-----:R-:W-:-:S05]  /*06b0*/  LEA R9, R33, UR5, 0x2 ;  /* 0x0000000521097c11 */ /* 0x001fca000f8e10ff */
[----:B--2---:R1:W-:Y:S02]  /*06c0*/  STS [R9], R8 ;  /* 0x0000000809007388 */ /* 0x0043e40000000800 */
.L_x_3:
[----:B------:R-:W-:Y:S05]  /*06d0*/  BSYNC.RECONVERGENT B0 ;  /* 0x0000000000007941 */ /* 0x000fea0003800200 */
.L_x_0:
[----:B------:R-:W-:Y:S05]  /*06e0*/  WARPSYNC.ALL ;  /* 0x0000000000007948 */ /* 0x000fea0003800000 */
[----:B------:R-:W-:Y:S01]  /*06f0*/  BAR.SYNC.DEFER_BLOCKING 0x0 ;  /* 0x0000000000007b1d */ /* 0x000fe20000010000 */
[----:B------:R-:W-:Y:S01]  /*0700*/  UIADD3 UR4, UPT, UPT, UR4, 0x1, URZ ;  /* 0x0000000104047890 */ /* 0x000fe2000fffe0ff */
[----:B------:R-:W-:Y:S02]  /*0710*/  IADD3 R2, P0, PT, R2, 0xa00, RZ ;  /* 0x00000a0002027810 */ /* 0x000fe40007f1e0ff */
[----:B------:R-:W-:Y:S01]  /*0720*/  IADD3 R0, PT, PT, R0, 0x8, RZ ;  /* 0x0000000800007810 */ /* 0x000fe20007ffe0ff */
[----:B------:R-:W-:Y:S01]  /*0730*/  UISETP.NE.AND UP0, UPT, UR4, 0x19, UPT ;  /* 0x000000190400788c */ /* 0x000fe2000bf05270 */
[----:B------:R-:W-:-:S02]  /*0740*/  IADD3 R4, PT, PT, R4, 0x8, RZ ;  /* 0x0000000804047810 */ /* 0x000fc40007ffe0ff */
[----:B------:R-:W-:Y:S02]  /*0750*/  IADD3 R5, PT, PT, R5, 0x8, RZ ;  /* 0x0000000805057810 */ /* 0x000fe40007ffe0ff */
[----:B------:R-:W-:Y:S02]  /*0760*/  IADD3 R6, PT, PT, R6, 0x8, RZ ;  /* 0x0000000806067810 */ /* 0x000fe40007ffe0ff */
[----:B------:R-:W-:Y:S01]  /*0770*/  IADD3.X R3, PT, PT, RZ, R3, RZ, P0, !PT ;  /* 0x00000003ff037210 */ /* 0x000fe200007fe4ff */
[----:B------:R-:W-:Y:S04]  /*0780*/  LDS R26, [R35] ;  /* 0x00000000231a7984 */ /* 0x000fe80000000800 */
[----:B01----:R-:W0:Y:S04]  /*0790*/  LDS.128 R8, [R36] ;  /* 0x0000000024087984 */ /* 0x003e280000000c00 */
[----:B------:R-:W1:Y:S04]  /*07a0*/  LDS R24, [R35+0x28] ;  /* 0x0000280023187984 */ /* 0x000e680000000800 */
[----:B------:R-:W2:Y:S04]  /*07b0*/  LDS.128 R12, [R36+0xe0] ;  /* 0x0000e000240c7984 */ /* 0x000ea80000000c00 */
[----:B------:R-:W3:Y:S04]  /*07c0*/  LDS R38, [R35+0x50] ;  /* 0x0000500023267984 */ /* 0x000ee80000000800 */
[----:B------:R-:W4:Y:S04]  /*07d0*/  LDS R40, [R35+0x78] ;  /* 0x0000780023287984 */ /* 0x000f280000000800 */
[----:B------:R-:W5:Y:S04]  /*07e0*/  LDS.128 R16, [R36+0x1c0] ;  /* 0x0001c00024107984 */ /* 0x000f680000000c00 */
[----:B------:R-:W5:Y:S04]  /*07f0*/  LDS R39, [R35+0xa0] ;  /* 0x0000a00023277984 */ /* 0x000f680000000800 */
[----:B------:R-:W5:Y:S04]  /*0800*/  LDS R37, [R35+0xc8] ;  /* 0x0000c80023257984 */ /* 0x000f680000000800 */
[----:B------:R-:W5:Y:S01]  /*0810*/  LDS.128 R20, [R36+0x2a0] ;  /* 0x0002a00024147984 */ /* 0x000f620000000c00 */
[C---:B0-----:R-:W-:Y:S01]  /*0820*/  FFMA R25, R8.reuse, R26, R25 ;  /* 0x0000001a08197223 */ /* 0x041fe20000000019 */
[----:B-1----:R-:W-:-:S02]  /*0830*/  FFMA R29, R8, R24, R29 ;  /* 0x00000018081d7223 */ /* 0x002fc4000000001d */
[----:B------:R-:W0:Y:S01]  /*0840*/  LDS R8, [R35+0x118] ;  /* 0x0001180023087984 */ /* 0x000e220000000800 */
[-C--:B--2---:R-:W-:Y:S01]  /*0850*/  FFMA R27, R26, R12.reuse, R27 ;  /* 0x0000000c1a1b7223 */ /* 0x084fe2000000001b */
[----:B------:R-:W-:Y:S02]  /*0860*/  FFMA R31, R24, R12, R31 ;  /* 0x0000000c181f7223 */ /* 0x000fe4000000001f */
[----:B------:R-:W1:Y:S01]  /*0870*/  LDS R12, [R35+0xf0] ;  /* 0x0000f000230c7984 */ /* 0x000e620000000800 */
[C---:B---3--:R-:W-:Y:S01]  /*0880*/  FFMA R42, R38.reuse, R9, R25 ;  /* 0x00000009262a7223 */ /* 0x048fe20000000019 */
[-C--:B------:R-:W-:Y:S01]  /*0890*/  FFMA R30, R38, R13.reuse, R27 ;  /* 0x0000000d261e7223 */ /* 0x080fe2000000001b */
[C---:B----4-:R-:W-:Y:S01]  /*08a0*/  FFMA R31, R40.reuse, R13, R31 ;  /* 0x0000000d281f7223 */ /* 0x050fe2000000001f */
[----:B------:R-:W-:Y:S01]  /*08b0*/  FFMA R44, R40, R9, R29 ;  /* 0x00000009282c7223 */ /* 0x000fe2000000001d */
[-C--:B-----5:R-:W-:Y:S01]  /*08c0*/  FFMA R41, R26, R16.reuse, R41 ;  /* 0x000000101a297223 */ /* 0x0a0fe20000000029 */
[----:B------:R-:W-:Y:S01]  /*08d0*/  FFMA R43, R24, R16, R43 ;  /* 0x00000010182b7223 */ /* 0x000fe2000000002b */
[C---:B------:R-:W-:Y:S01]  /*08e0*/  FFMA R9, R39.reuse, R10, R42 ;  /* 0x0000000a27097223 */ /* 0x040fe2000000002a */
[-C--:B------:R-:W-:Y:S01]  /*08f0*/  FFMA R16, R39, R14.reuse, R30 ;  /* 0x0000000e27107223 */ /* 0x080fe2000000001e */
[C---:B------:R-:W-:Y:S01]  /*0900*/  FFMA R42, R37.reuse, R14, R31 ;  /* 0x0000000e252a7223 */ /* 0x040fe2000000001f */
[----:B------:R-:W-:Y:S01]  /*0910*/  FFMA R13, R37, R10, R44 ;  /* 0x0000000a250d7223 */ /* 0x000fe2000000002c */
[-C--:B------:R-:W-:Y:S01]  /*0920*/  FFMA R14, R40, R17.reuse, R43 ;  /* 0x00000011280e7223 */ /* 0x080fe2000000002b */
[----:B------:R-:W-:Y:S01]  /*0930*/  FFMA R10, R38, R17, R41 ;  /* 0x00000011260a7223 */ /* 0x000fe20000000029 */
[-C--:B------:R-:W-:Y:S01]  /*0940*/  FFMA R45, R26, R20.reuse, R45 ;  /* 0x000000141a2d7223 */ /* 0x080fe2000000002d */
[----:B------:R-:W-:Y:S01]  /*0950*/  FFMA R43, R24, R20, R28 ;  /* 0x00000014182b7223 */ /* 0x000fe2000000001c */
[----:B------:R-:W-:Y:S01]  /*0960*/  LDS R17, [R35+0x140] ;  /* 0x0001400023117984 */ /* 0x000fe20000000800 */
[-C--:B------:R-:W-:Y:S01]  /*0970*/  FFMA R20, R39, R18.reuse, R10 ;  /* 0x0000001227147223 */ /* 0x080fe2000000000a */
[----:B------:R-:W-:Y:S01]  /*0980*/  FFMA R18, R37, R18, R14 ;  /* 0x0000001225127223 */ /* 0x000fe2000000000e */
[-C--:B------:R-:W-:Y:S01]  /*0990*/  FFMA R38, R38, R21.reuse, R45 ;  /* 0x0000001526267223 */ /* 0x080fe2000000002d */
[----:B------:R-:W-:Y:S01]  /*09a0*/  LDS R41, [R35+0x168] ;  /* 0x0001680023297984 */ /* 0x000fe20000000800 */
[----:B------:R-:W-:-:S03]  /*09b0*/  FFMA R40, R40, R21, R43 ;  /* 0x0000001528287223 */ /* 0x000fc6000000002b */
[----:B------:R-:W2:Y:S04]  /*09c0*/  LDS.128 R24, [R36+0x10] ;  /* 0x0000100024187984 */ /* 0x000ea80000000c00 */
[----:B------:R-:W3:Y:S01]  /*09d0*/  LDS.128 R28, [R36+0xf0] ;  /* 0x0000f000241c7984 */ /* 0x000ee20000000c00 */
[C---:B0-----:R-:W-:Y:S01]  /*09e0*/  FFMA R18, R8.reuse, R19, R18 ;  /* 0x0000001308127223 */ /* 0x041fe20000000012 */
[C---:B------:R-:W-:Y:S01]  /*09f0*/  FFMA R10, R8.reuse, R11, R13 ;  /* 0x0000000b080a7223 */ /* 0x040fe2000000000d */
[-C--:B------:R-:W-:Y:S01]  /*0a00*/  FFMA R42, R8, R15.reuse, R42 ;  /* 0x0000000f082a7223 */ /* 0x080fe2000000002a */
[----:B------:R-:W-:Y:S01]  /*0a10*/  LDS R21, [R35+0x208] ;  /* 0x0002080023157984 */ /* 0x000fe20000000800 */
[C---:B-1----:R-:W-:Y:S01]  /*0a20*/  FFMA R14, R12.reuse, R15, R16 ;  /* 0x0000000f0c0e7223 */ /* 0x042fe20000000010 */
[C---:B------:R-:W-:Y:S01]  /*0a30*/  FFMA R16, R12.reuse, R19, R20 ;  /* 0x000000130c107223 */ /* 0x040fe20000000014 */
[-C--:B------:R-:W-:Y:S01]  /*0a40*/  FFMA R19, R39, R22.reuse, R38 ;  /* 0x0000001627137223 */ /* 0x080fe20000000026 */
[----:B------:R-:W0:Y:S01]  /*0a50*/  LDS R20, [R35+0x190] ;  /* 0x0001900023147984 */ /* 0x000e220000000800 */
[C---:B------:R-:W-:Y:S01]  /*0a60*/  FFMA R9, R12.reuse, R11, R9 ;  /* 0x0000000b0c097223 */ /* 0x040fe20000000009 */
[----:B------:R-:W-:Y:S01]  /*0a70*/  FFMA R11, R37, R22, R40 ;  /* 0x00000016250b7223 */ /* 0x000fe20000000028 */
[-C--:B------:R-:W-:Y:S01]  /*0a80*/  FFMA R19, R12, R23.reuse, R19 ;  /* 0x000000170c137223 */ /* 0x080fe20000000013 */
[----:B------:R-:W1:Y:S02]  /*0a90*/  LDS R38, [R35+0x1b8] ;  /* 0x0001b80023267984 */ /* 0x000e640000000800 */
[----:B------:R-:W-:-:S02]  /*0aa0*/  FFMA R23, R8, R23, R11 ;  /* 0x0000001708177223 */ /* 0x000fc4000000000b */
[----:B------:R-:W4:Y:S04]  /*0ab0*/  LDS R37, [R35+0x1e0] ;  /* 0x0001e00023257984 */ /* 0x000f280000000800 */
[----:B------:R-:W5:Y:S04]  /*0ac0*/  LDS R22, [R35+0x230] ;  /* 0x0002300023167984 */ /* 0x000f680000000800 */
[----:B------:R-:W5:Y:S01]  /*0ad0*/  LDS R40, [R35+0x258] ;  /* 0x0002580023287984 */ /* 0x000f620000000800 */
[C---:B--2---:R-:W-:Y:S01]  /*0ae0*/  FFMA R39, R24.reuse, R17, R9 ;  /* 0x0000001118277223 */ /* 0x044fe20000000009 */
[----:B------:R-:W-:-:S02]  /*0af0*/  FFMA R43, R24, R41, R10 ;  /* 0x00000029182b7223 */ /* 0x000fc4000000000a */
[----:B------:R-:W2:Y:S01]  /*0b00*/  LDS.128 R8, [R36+0x1d0] ;  /* 0x0001d00024087984 */ /* 0x000ea20000000c00 */
[-C--:B---3--:R-:W-:Y:S01]  /*0b10*/  FFMA R24, R17, R28.reuse, R14 ;  /* 0x0000001c11187223 */ /* 0x088fe2000000000e */
[----:B------:R-:W-:Y:S02]  /*0b20*/  FFMA R42, R41, R28, R42 ;  /* 0x0000001c292a7223 */ /* 0x000fe4000000002a */
[----:B------:R-:W3:Y:S01]  /*0b30*/  LDS.128 R12, [R36+0x2b0] ;  /* 0x0002b000240c7984 */ /* 0x000ee20000000c00 */
[-C--:B0-----:R-:W-:Y:S01]  /*0b40*/  FFMA R28, R20, R25.reuse, R39 ;  /* 0x00000019141c7223 */ /* 0x081fe20000000027 */
[----:B-1----:R-:W-:Y:S01]  /*0b50*/  FFMA R44, R38, R25, R43 ;  /* 0x00000019262c7223 */ /* 0x002fe2000000002b */
[-C--:B------:R-:W-:Y:S01]  /*0b60*/  FFMA R25, R20, R29.reuse, R24 ;  /* 0x0000001d14197223 */ /* 0x080fe20000000018 */
[----:B------:R-:W-:Y:S01]  /*0b70*/  FFMA R42, R38, R29, R42 ;  /* 0x0000001d262a7223 */ /* 0x000fe2000000002a */
[-C--:B----4-:R-:W-:Y:S01]  /*0b80*/  FFMA R29, R37, R26.reuse, R28 ;  /* 0x0000001a251d7223 */ /* 0x090fe2000000001c */
[----:B------:R-:W-:Y:S01]  /*0b90*/  FFMA R39, R21, R26, R44 ;  /* 0x0000001a15277223 */ /* 0x000fe2000000002c */
[-C--:B------:R-:W-:Y:S01]  /*0ba0*/  FFMA R24, R37, R30.reuse, R25 ;  /* 0x0000001e25187223 */ /* 0x080fe20000000019 */
[----:B------:R-:W-:Y:S01]  /*0bb0*/  FFMA R42, R21, R30, R42 ;  /* 0x0000001e152a7223 */ /* 0x000fe2000000002a */
[-C--:B-----5:R-:W-:Y:S01]  /*0bc0*/  FFMA R25, R22, R27.reuse, R29 ;  /* 0x0000001b16197223 */ /* 0x0a0fe2000000001d */
[----:B------:R-:W-:Y:S01]  /*0bd0*/  FFMA R29, R40, R27, R39 ;  /* 0x0000001b281d7223 */ /* 0x000fe20000000027 */
[-C--:B------:R-:W-:Y:S01]  /*0be0*/  FFMA R27, R22, R31.reuse, R24 ;  /* 0x0000001f161b7223 */ /* 0x080fe20000000018 */
[----:B------:R-:W-:Y:S01]  /*0bf0*/  FFMA R31, R40, R31, R42 ;  /* 0x0000001f281f7223 */ /* 0x000fe2000000002a */
[-C--:B--2---:R-:W-:Y:S01]  /*0c00*/  FFMA R39, R17, R8.reuse, R16 ;  /* 0x0000000811277223 */ /* 0x084fe20000000010 */
[----:B------:R-:W-:Y:S01]  /*0c10*/  FFMA R43, R41, R8, R18 ;  /* 0x00000008292b7223 */ /* 0x000fe20000000012 */
[-C--:B---3--:R-:W-:Y:S01]  /*0c20*/  FFMA R8, R17, R12.reuse, R19 ;  /* 0x0000000c11087223 */ /* 0x088fe20000000013 */
[----:B------:R-:W-:Y:S01]  /*0c30*/  FFMA R23, R41, R12, R23 ;  /* 0x0000000c29177223 */ /* 0x000fe20000000017 */
[-C--:B------:R-:W-:Y:S01]  /*0c40*/  FFMA R12, R20, R9.reuse, R39 ;  /* 0x00000009140c7223 */ /* 0x080fe20000000027 */
        /* <DEDUP_REMOVED lines=11> */
[----:B------:R-:W-:Y:S06]  /*0d00*/  BRA.U UP0, `(.L_x_4) ;  /* 0xfffffff500fc7547 */ /* 0x000fec000b83ffff */
[----:B------:R-:W0:Y:S02]  /*0d10*/  S2R R0, SR_TID.X ;  /* 0x0000000000007919 */ /* 0x000e240000002100 */
[----:B0-----:R-:W-:-:S05]  /*0d20*/  LOP3.LUT R2, R0, 0xffff, RZ, 0xc0, !PT ;  /* 0x0000ffff00027812 */ /* 0x001fca00078ec0ff */
[C---:B------:R-:W-:Y:S02]  /*0d30*/  IMAD R3, R2.reuse, 0x3a9, RZ ;  /* 0x000003a902037824 */ /* 0x040fe400078e02ff */
[----:B------:R-:W-:-:S03]  /*0d40*/  IMAD R2, R2, 0x199a, RZ ;  /* 0x0000199a02027824 */ /* 0x000fc600078e02ff */
[----:B------:R-:W-:Y:S02]  /*0d50*/  SHF.R.U32.HI R4, RZ, 0x10, R3 ;  /* 0x00000010ff047819 */ /* 0x000fe40000011603 */
[----:B------:R-:W-:Y:S02]  /*0d60*/  SHF.R.U32.HI R2, RZ, 0x10, R2 ;  /* 0x00000010ff027819 */ /* 0x000fe40000011602 */
[----:B------:R-:W-:Y:S02]  /*0d70*/  PRMT R3, R4, 0x9910, RZ ;  /* 0x0000991004037816 */ /* 0x000fe400000000ff */
[----:B------:R-:W-:Y:S02]  /*0d80*/  PRMT R2, R2, 0x9910, RZ ;  /* 0x0000991002027816 */ /* 0x000fe400000000ff */
[----:B------:R-:W-:Y:S01]  /*0d90*/  PRMT R9, R4, 0x9910, RZ ;  /* 0x0000991004097816 */ /* 0x000fe200000000ff */
[----:B------:R-:W-:Y:S02]  /*0da0*/  IMAD R3, R3, 0x46, RZ ;  /* 0x0000004603037824 */ /* 0x000fe400078e02ff */
[----:B------:R-:W-:-:S03]  /*0db0*/  IMAD R2, R2, 0xa, RZ ;  /* 0x0000000a02027824 */ /* 0x000fc600078e02ff */
[----:B------:R-:W-:Y:S02]  /*0dc0*/  IADD3 R3, PT, PT, RZ, -R3, RZ ;  /* 0x80000003ff037210 */ /* 0x000fe40007ffe0ff */
[----:B------:R-:W-:Y:S02]  /*0dd0*/  IADD3 R2, PT, PT, RZ, -R2, RZ ;  /* 0x80000002ff027210 */ /* 0x000fe40007ffe0ff */
[----:B------:R-:W-:Y:S02]  /*0de0*/  PRMT R3, R3, 0x7710, RZ ;  /* 0x0000771003037816 */ /* 0x000fe400000000ff */
[----:B------:R-:W-:Y:S02]  /*0df0*/  PRMT R5, R2, 0x7710, RZ ;  /* 0x0000771002057816 */ /* 0x000fe400000000ff */
[-C--:B------:R-:W-:Y:S02]  /*0e00*/  IADD3 R3, PT, PT, R3, R0.reuse, RZ ;  /* 0x0000000003037210 */ /* 0x080fe40007ffe0ff */
[----:B------:R-:W-:-:S02]  /*0e10*/  IADD3 R0, PT, PT, R5, R0, RZ ;  /* 0x0000000005007210 */ /* 0x000fc40007ffe0ff */
[----:B------:R-:W-:Y:S01]  /*0e20*/  PRMT R8, R3, 0x9910, RZ ;  /* 0x0000991003087816 */ /* 0x000fe200000000ff */
[----:B------:R-:W0:Y:S01]  /*0e30*/  LDC.64 R4, c[0x0][0x3a0] ;  /* 0x0000e800ff047b82 */ /* 0x000e220000000a00 */
[----:B------:R-:W-:Y:S02]  /*0e40*/  LOP3.LUT R6, R0, 0xffff, RZ, 0xc0, !PT ;  /* 0x0000ffff00067812 */ /* 0x000fe400078ec0ff */
[----:B------:R-:W-:Y:S01]  /*0e50*/  MOV R0, R9 ;  /* 0x0000000900007202 */ /* 0x000fe20000000f00 */
[----:B------:R-:W-:Y:S02]  /*0e60*/  IMAD R8, R8, 0x67, RZ ;  /* 0x0000006708087824 */ /* 0x000fe400078e02ff */
[----:B------:R-:W-:Y:S02]  /*0e70*/  IMAD R7, R7, 0x14, R6 ;  /* 0x0000001407077824 */ /* 0x000fe400078e0206 */
[----:B------:R-:W1:Y:S01]  /*0e80*/  LDC.64 R2, c[0x0][0x398] ;  /* 0x0000e600ff027b82 */ /* 0x000e620000000a00 */
[----:B------:R-:W-:Y:S01]  /*0e90*/  IMAD R0, R0, 0x8c0, RZ ;  /* 0x000008c000007824 */ /* 0x000fe200078e02ff */
[----:B------:R-:W-:Y:S01]  /*0ea0*/  LOP3.LUT R8, R8, 0xffff, RZ, 0xc0, !PT ;  /* 0x0000ffff08087812 */ /* 0x000fe200078ec0ff */
[----:B------:R-:W-:-:S03]  /*0eb0*/  IMAD R9, R32, 0x3d40, R7 ;  /* 0x00003d4020097824 */ /* 0x000fc600078e0207 */
[----:B------:R-:W-:Y:S02]  /*0ec0*/  LOP3.LUT R0, R0, 0xffff, RZ, 0xc0, !PT ;  /* 0x0000ffff00007812 */ /* 0x000fe400078ec0ff */
[----:B------:R-:W-:Y:S02]  /*0ed0*/  SHF.R.U32.HI R8, RZ, 0xa, R8 ;  /* 0x0000000aff087819 */ /* 0x000fe40000011608 */
[----:B------:R-:W-:Y:S02]  /*0ee0*/  IADD3 R0, PT, PT, R0, R9, RZ ;  /* 0x0000000900007210 */ /* 0x000fe40007ffe0ff */
[----:B------:R-:W-:-:S05]  /*0ef0*/  LOP3.LUT R9, R8, 0xffff, RZ, 0xc0, !PT ;  /* 0x0000ffff08097812 */ /* 0x000fca00078ec0ff */
[----:B------:R-:W-:Y:S02]  /*0f00*/  IMAD R9, R9, 0x50, R0 ;  /* 0x0000005009097824 */ /* 0x000fe400078e0200 */
[----:B-1----:R-:W-:Y:S02]  /*0f10*/  IMAD.WIDE.U32 R6, R7, 0x4, R2 ;  /* 0x0000000407067825 */ /* 0x002fe400078e0002 */
[----:B------:R-:W1:Y:S02]  /*0f20*/  LDC.64 R2, c[0x0][0x390] ;  /* 0x0000e400ff027b82 */ /* 0x000e640000000a00 */
[C---:B0-----:R-:W-:Y:S01]  /*0f30*/  IMAD.WIDE.U32 R4, R9.reuse, 0x4, R4 ;  /* 0x0000000409047825 */ /* 0x041fe200078e0004 */
[----:B------:R-:W2:Y:S04]  /*0f40*/  LDG.E.CONSTANT R0, desc[UR8][R6.64] ;  /* 0x0000000806007981 */ /* 0x000ea8000c1e9900 */
[----:B------:R-:W3:Y:S04]  /*0f50*/  LDG.E.CONSTANT R8, desc[UR8][R6.64+0x28] ;  /* 0x0000280806087981 */ /* 0x000ee8000c1e9900 */
[----:B------:R-:W4:Y:S04]  /*0f60*/  LDG.E.CONSTANT R10, desc[UR8][R4.64] ;  /* 0x00000008040a7981 */ /* 0x000f28000c1e9900 */
[----:B------:R-:W5:Y:S04]  /*0f70*/  LDG.E.CONSTANT R12, desc[UR8][R4.64+0x28] ;  /* 0x00002808040c7981 */ /* 0x000f68000c1e9900 */
[----:B------:R-:W5:Y:S04]  /*0f80*/  LDG.E.CONSTANT R14, desc[UR8][R4.64+0x8c0] ;  /* 0x0008c008040e7981 */ /* 0x000f68000c1e9900 */
[----:B------:R-:W5:Y:S04]  /*0f90*/  LDG.E.CONSTANT R16, desc[UR8][R4.64+0x8e8] ;  /* 0x0008e80804107981 */ /* 0x000f68000c1e9900 */
[----:B------:R-:W5:Y:S04]  /*0fa0*/  LDG.E.CONSTANT R18, desc[UR8][R4.64+0x1180] ;  /* 0x0011800804127981 */ /* 0x000f68000c1e9900 */
[----:B------:R-:W5:Y:S04]  /*0fb0*/  LDG.E.CONSTANT R20, desc[UR8][R4.64+0x11a8] ;  /* 0x0011a80804147981 */ /* 0x000f68000c1e9900 */
[----:B------:R-:W5:Y:S04]  /*0fc0*/  LDG.E.CONSTANT R11, desc[UR8][R4.64+0x1a40] ;  /* 0x001a4008040b7981 */ /* 0x000f68000c1e9900 */
[----:B------:R-:W5:Y:S01]  /*0fd0*/  LDG.E.CONSTANT R13, desc[UR8][R4.64+0x1a68] ;  /* 0x001a6808040d7981 */ /* 0x000f62000c1e9900 */
[----:B-1----:R-:W-:-:S04]  /*0fe0*/  IMAD.WIDE.U32 R2, R9, 0x4, R2 ;  /* 0x0000000409027825 */ /* 0x002fc800078e0002 */
[--C-:B--2---:R-:W-:Y:S01]  /*0ff0*/  FADD R25, R25, R0.reuse ;  /* 0x0000000019197221 */ /* 0x104fe20000000000 */
[--C-:B------:R-:W-:Y:S01]  /*1000*/  FADD R27, R27, R0.reuse ;  /* 0x000000001b1b7221 */ /* 0x100fe20000000000 */
[--C-:B------:R-:W-:Y:S01]  /*1010*/  FADD R41, R41, R0.reuse ;  /* 0x0000000029297221 */ /* 0x100fe20000000000 */
[----:B------:R-:W-:Y:S01]  /*1020*/  FADD R0, R45, R0 ;  /* 0x000000002d007221 */ /* 0x000fe20000000000 */
[--C-:B---3--:R-:W-:Y:S01]  /*1030*/  FADD R29, R29, R8.reuse ;  /* 0x000000081d1d7221 */ /* 0x108fe20000000000 */
[--C-:B------:R-:W-:Y:S01]  /*1040*/  FADD R31, R31, R8.reuse ;  /* 0x000000081f1f7221 */ /* 0x100fe20000000000 */
[--C-:B------:R-:W-:Y:S01]  /*1050*/  FADD R43, R43, R8.reuse ;  /* 0x000000082b2b7221 */ /* 0x100fe20000000000 */
[----:B------:R-:W-:Y:S01]  /*1060*/  FADD R8, R28, R8 ;  /* 0x000000081c087221 */ /* 0x000fe20000000000 */
[----:B----4-:R-:W-:Y:S01]  /*1070*/  FADD R25, R25, R10 ;  /* 0x0000000a19197221 */ /* 0x010fe20000000000 */
[----:B-----5:R-:W-:-:S04]  /*1080*/  FADD R29, R29, R12 ;  /* 0x0000000c1d1d7221 */ /* 0x020fc80000000000 */
[----:B------:R-:W-:Y:S01]  /*1090*/  STG.E desc[UR8][R2.64], R25 ;  /* 0x0000001902007986 */ /* 0x000fe2000c101908 */
[----:B------:R-:W-:-:S03]  /*10a0*/  FADD R27, R27, R14 ;  /* 0x0000000e1b1b7221 */ /* 0x000fc60000000000 */
        /* <DEDUP_REMOVED lines=10> */
[----:B------:R-:W-:Y:S04]  /*1150*/  STG.E desc[UR8][R2.64+0x1a40], R11 ;  /* 0x001a400b02007986 */ /* 0x000fe8000c101908 */
[----:B------:R-:W-:Y:S01]  /*1160*/  STG.E desc[UR8][R2.64+0x1a68], R13 ;  /* 0x001a680d02007986 */ /* 0x000fe2000c101908 */
[----:B------:R-:W-:Y:S05]  /*1170*/  EXIT ;  /* 0x000000000000794d */ /* 0x000fea0003800000 */
.L_x_5:
[----:B------:R-:W-:-:S00]  /*1180*/  BRA `(.L_x_5) ;  /* 0xfffffffc00fc7947 */ /* 0x000fc0000383ffff */
[----:B------:R-:W-:-:S00]  /*1190*/  NOP ;  /* 0x0000000000007918 */ /* 0x000fc00000000000 */
        /* <DEDUP_REMOVED lines=14> */
.L_x_6:


//--------------------- .nv.shared.my_kernel_kernel0 --------------------------
	.section	.nv.shared.my_kernel_kernel0,"aw",@nobits
	.sectionflags	@""
	.align	4
.nv.shared.my_kernel_kernel0:
	.zero		7936


//--------------------- .nv.shared.reserved.0     --------------------------
	.section	.nv.shared.reserved.0,"aw",@nobits
	.weak		__nv_reservedSMEM_offset_0_alias
	.size		__nv_reservedSMEM_offset_0_alias, 0, 64
	.other		__nv_reservedSMEM_offset_0_alias,@"STO_CUDA_RESERVED_SHARED STV_DEFAULT"
__nv_reservedSMEM_offset_0_alias:
	.zero		0
	.zero		64


//--------------------- .nv.constant0.my_kernel_kernel0 --------------------------
	.section	.nv.constant0.my_kernel_kernel0,"a",@progbits
	.sectionflags	@""
	.align	4
.nv.constant0.my_kernel_kernel0:
	.zero		936


//--------------------- SYMBOLS --------------------------

	.type		.nv.reservedSmem.offset0,@object
	.size		.nv.reservedSmem.offset0,0x4
	.type		.nv.reservedSmem.cap,@object
	.size		.nv.reservedSmem.cap,0x4
